//
// Generated by NVIDIA NVVM Compiler
//
// Compiler Build ID: CL-36424714
// Cuda compilation tools, release 13.0, V13.0.88
// Based on NVVM 20.0.0
//

.version 9.0
.target sm_100
.address_size 64

	// .globl	_Z24sequential_tuning_kernelPdiS_
.extern .shared .align 16 .b8 s_arr[];

.visible .entry _Z24sequential_tuning_kernelPdiS_(
	.param .u64 .ptr .align 1 _Z24sequential_tuning_kernelPdiS__param_0,
	.param .u32 _Z24sequential_tuning_kernelPdiS__param_1,
	.param .u64 .ptr .align 1 _Z24sequential_tuning_kernelPdiS__param_2
)
{
	.reg .pred 	%p<7>;
	.reg .b32 	%r<12>;
	.reg .b64 	%rd<12>;
	.reg .b64 	%fd<32>;

	ld.param.u64 	%rd3, [_Z24sequential_tuning_kernelPdiS__param_0];
	ld.param.u32 	%r7, [_Z24sequential_tuning_kernelPdiS__param_1];
	ld.param.u64 	%rd2, [_Z24sequential_tuning_kernelPdiS__param_2];
	cvta.to.global.u64 	%rd1, %rd3;
	mov.u32 	%r1, %tid.x;
	mov.u32 	%r2, %ctaid.x;
	mov.u32 	%r3, %ntid.x;
	mul.lo.s32 	%r8, %r3, %r2;
	shl.b32 	%r9, %r8, 1;
	add.s32 	%r4, %r9, %r1;
	shl.b32 	%r10, %r1, 3;
	mov.u32 	%r11, s_arr;
	add.s32 	%r5, %r11, %r10;
	mov.b64 	%rd4, 0;
	st.shared.u64 	[%r5], %rd4;
	setp.ge.s32 	%p1, %r4, %r7;
	mov.f64 	%fd31, 0d0000000000000000;
	@%p1 bra 	$L__BB0_2;
	mul.wide.s32 	%rd5, %r4, 8;
	add.s64 	%rd6, %rd1, %rd5;
	ld.global.f64 	%fd31, [%rd6];
	st.shared.f64 	[%r5], %fd31;
$L__BB0_2:
	add.s32 	%r6, %r4, %r3;
	setp.ge.u32 	%p2, %r6, %r7;
	@%p2 bra 	$L__BB0_4;
	mul.wide.u32 	%rd7, %r6, 8;
	add.s64 	%rd8, %rd1, %rd7;
	ld.global.f64 	%fd4, [%rd8];
	add.f64 	%fd5, %fd4, %fd31;
	st.shared.f64 	[%r5], %fd5;
$L__BB0_4:
	bar.sync 	0;
	setp.gt.u32 	%p3, %r1, 127;
	@%p3 bra 	$L__BB0_6;
	ld.shared.f64 	%fd6, [%r5+1024];
	ld.shared.f64 	%fd7, [%r5];
	add.f64 	%fd8, %fd6, %fd7;
	st.shared.f64 	[%r5], %fd8;
$L__BB0_6:
	bar.sync 	0;
	setp.gt.u32 	%p4, %r1, 63;
	@%p4 bra 	$L__BB0_8;
	ld.shared.f64 	%fd9, [%r5+512];
	ld.shared.f64 	%fd10, [%r5];
	add.f64 	%fd11, %fd9, %fd10;
	st.shared.f64 	[%r5], %fd11;
$L__BB0_8:
	bar.sync 	0;
	setp.gt.u32 	%p5, %r1, 31;
	@%p5 bra 	$L__BB0_11;
	ld.volatile.shared.f64 	%fd12, [%r5+256];
	ld.volatile.shared.f64 	%fd13, [%r5];
	add.f64 	%fd14, %fd12, %fd13;
	st.volatile.shared.f64 	[%r5], %fd14;
	ld.volatile.shared.f64 	%fd15, [%r5+128];
	ld.volatile.shared.f64 	%fd16, [%r5];
	add.f64 	%fd17, %fd15, %fd16;
	st.volatile.shared.f64 	[%r5], %fd17;
	ld.volatile.shared.f64 	%fd18, [%r5+64];
	ld.volatile.shared.f64 	%fd19, [%r5];
	add.f64 	%fd20, %fd18, %fd19;
	st.volatile.shared.f64 	[%r5], %fd20;
	ld.volatile.shared.f64 	%fd21, [%r5+32];
	ld.volatile.shared.f64 	%fd22, [%r5];
	add.f64 	%fd23, %fd21, %fd22;
	st.volatile.shared.f64 	[%r5], %fd23;
	ld.volatile.shared.f64 	%fd24, [%r5+16];
	ld.volatile.shared.f64 	%fd25, [%r5];
	add.f64 	%fd26, %fd24, %fd25;
	st.volatile.shared.f64 	[%r5], %fd26;
	ld.volatile.shared.f64 	%fd27, [%r5+8];
	ld.volatile.shared.f64 	%fd28, [%r5];
	add.f64 	%fd29, %fd27, %fd28;
	st.volatile.shared.f64 	[%r5], %fd29;
	setp.ne.s32 	%p6, %r1, 0;
	@%p6 bra 	$L__BB0_11;
	ld.shared.f64 	%fd30, [s_arr];
	cvta.to.global.u64 	%rd9, %rd2;
	mul.wide.u32 	%rd10, %r2, 8;
	add.s64 	%rd11, %rd9, %rd10;
	st.global.f64 	[%rd11], %fd30;
$L__BB0_11:
	ret;

}


// ===== COMPILED SASS (sm_100) =====

	.target	sm_100

	.elftype	@"ET_EXEC"


//--------------------- .note.nv.tkinfo           --------------------------
	.section	.note.nv.tkinfo,"",@"SHT_NOTE"
	.sectionflags	@"SHF_NOTE_NV_TKINFO"
	.tkinfo
        /*0018*/ 	.word	0x00000002
        /*0030*/ 	.string	""
        /*0030*/ 	.string	"ptxas"
        /*0030*/ 	.string	"Cuda compilation tools, release 13.0, V13.0.88"
        /*0030*/ 	.string	"Build cuda_13.0.r13.0/compiler.36424714_0"
        /*0030*/ 	.string	"-arch sm_100 -m 64 "



//--------------------- .note.nv.cuinfo           --------------------------
	.section	.note.nv.cuinfo,"",@"SHT_NOTE"
	.sectionflags	@"SHF_NOTE_NV_CUINFO"
        /*0018*/ 	.short	0x0002
        /*001a*/ 	.short	0x0064
        /*001c*/ 	.short	0x0082
	.zero		2


//--------------------- .nv.info                  --------------------------
	.section	.nv.info,"",@"SHT_CUDA_INFO"
	.align	4


	//----- nvinfo : EIATTR_REGCOUNT
	.align		4
        /*0000*/ 	.byte	0x04, 0x2f
        /*0002*/ 	.short	(.L_1 - .L_0)
	.align		4
.L_0:
        /*0004*/ 	.word	index@(_Z24sequential_tuning_kernelPdiS_)
        /*0008*/ 	.word	0x00000010


	//----- nvinfo : EIATTR_FRAME_SIZE
	.align		4
.L_1:
        /*000c*/ 	.byte	0x04, 0x11
        /*000e*/ 	.short	(.L_3 - .L_2)
	.align		4
.L_2:
        /*0010*/ 	.word	index@(_Z24sequential_tuning_kernelPdiS_)
        /*0014*/ 	.word	0x00000000


	//----- nvinfo : EIATTR_MIN_STACK_SIZE
	.align		4
.L_3:
        /*0018*/ 	.byte	0x04, 0x12
        /*001a*/ 	.short	(.L_5 - .L_4)
	.align		4
.L_4:
        /*001c*/ 	.word	index@(_Z24sequential_tuning_kernelPdiS_)
        /*0020*/ 	.word	0x00000000
.L_5:


//--------------------- .nv.compat                --------------------------
	.section	.nv.compat,"",@"SHT_CUDA_COMPAT_INFO"
	.align	4
        /*0000*/ 	.byte	0x02, 0x09, 0x00, 0x00, 0x02, 0x02, 0x01, 0x00, 0x02, 0x05, 0x05, 0x00, 0x03, 0x07, 0x01, 0x01
        /*0010*/ 	.byte	0x02, 0x03, 0x00, 0x00, 0x02, 0x06, 0x01, 0x00, 0x04, 0x0b, 0x08, 0x00, 0x01, 0x00, 0x00, 0x00
        /*0020*/ 	.byte	0x00, 0x00, 0x00, 0x00


//--------------------- .nv.info._Z24sequential_tuning_kernelPdiS_ --------------------------
	.section	.nv.info._Z24sequential_tuning_kernelPdiS_,"",@"SHT_CUDA_INFO"
	.sectionflags	@""
	.align	4


	//----- nvinfo : EIATTR_CUDA_API_VERSION
	.align		4
        /*0000*/ 	.byte	0x04, 0x37
        /*0002*/ 	.short	(.L_7 - .L_6)
.L_6:
        /*0004*/ 	.word	0x00000082


	//----- nvinfo : EIATTR_KPARAM_INFO
	.align		4
.L_7:
        /*0008*/ 	.byte	0x04, 0x17
        /*000a*/ 	.short	(.L_9 - .L_8)
.L_8:
        /*000c*/ 	.word	0x00000000
        /*0010*/ 	.short	0x0002
        /*0012*/ 	.short	0x0010
        /*0014*/ 	.byte	0x00, 0xf5, 0x21, 0x00


	//----- nvinfo : EIATTR_KPARAM_INFO
	.align		4
.L_9:
        /*0018*/ 	.byte	0x04, 0x17
        /*001a*/ 	.short	(.L_11 - .L_10)
.L_10:
        /*001c*/ 	.word	0x00000000
        /*0020*/ 	.short	0x0001
        /*0022*/ 	.short	0x0008
        /*0024*/ 	.byte	0x00, 0xf0, 0x11, 0x00


	//----- nvinfo : EIATTR_KPARAM_INFO
	.align		4
.L_11:
        /*0028*/ 	.byte	0x04, 0x17
        /*002a*/ 	.short	(.L_13 - .L_12)
.L_12:
        /*002c*/ 	.word	0x00000000
        /*0030*/ 	.short	0x0000
        /*0032*/ 	.short	0x0000
        /*0034*/ 	.byte	0x00, 0xf5, 0x21, 0x00


	//----- nvinfo : EIATTR_SPARSE_MMA_MASK
	.align		4
.L_13:
        /*0038*/ 	.byte	0x03, 0x50
        /*003a*/ 	.short	0x0000


	//----- nvinfo : EIATTR_MAXREG_COUNT
	.align		4
        /*003c*/ 	.byte	0x03, 0x1b
        /*003e*/ 	.short	0x00ff


	//----- nvinfo : EIATTR_NUM_BARRIERS
	.align		4
        /*0040*/ 	.byte	0x02, 0x4c
        /*0042*/ 	.byte	0x01
	.zero		1


	//----- nvinfo : EIATTR_MERCURY_ISA_VERSION
	.align		4
        /*0044*/ 	.byte	0x03, 0x5f
        /*0046*/ 	.short	0x0101


	//----- nvinfo : EIATTR_VRC_CTA_INIT_COUNT
	.align		4
        /*0048*/ 	.byte	0x02, 0x4a
	.zero		1
	.zero		1


	//----- nvinfo : EIATTR_EXIT_INSTR_OFFSETS
	.align		4
        /*004c*/ 	.byte	0x04, 0x1c
        /*004e*/ 	.short	(.L_15 - .L_14)


	//   ....[0]....
.L_14:
        /*0050*/ 	.word	0x000002a0


	//   ....[1]....
        /*0054*/ 	.word	0x00000440


	//   ....[2]....
        /*0058*/ 	.word	0x00000490


	//----- nvinfo : EIATTR_CBANK_PARAM_SIZE
	.align		4
.L_15:
        /*005c*/ 	.byte	0x03, 0x19
        /*005e*/ 	.short	0x0018


	//----- nvinfo : EIATTR_PARAM_CBANK
	.align		4
        /*0060*/ 	.byte	0x04, 0x0a
        /*0062*/ 	.short	(.L_17 - .L_16)
	.align		4
.L_16:
        /*0064*/ 	.word	index@(.nv.constant0._Z24sequential_tuning_kernelPdiS_)
        /*0068*/ 	.short	0x0380
        /*006a*/ 	.short	0x0018


	//----- nvinfo : EIATTR_SW_WAR
	.align		4
.L_17:
        /*006c*/ 	.byte	0x04, 0x36
        /*006e*/ 	.short	(.L_19 - .L_18)
.L_18:
        /*0070*/ 	.word	0x00000008
.L_19:


//--------------------- .nv.callgraph             --------------------------
	.section	.nv.callgraph,"",@"SHT_CUDA_CALLGRAPH"
	.align	4
	.sectionentsize	8
	.align		4
        /*0000*/ 	.word	0x00000000
	.align		4
        /*0004*/ 	.word	0xffffffff
	.align		4
        /*0008*/ 	.word	0x00000000
	.align		4
        /*000c*/ 	.word	0xfffffffe
	.align		4
        /*0010*/ 	.word	0x00000000
	.align		4
        /*0014*/ 	.word	0xfffffffd
	.align		4
        /*0018*/ 	.word	0x00000000
	.align		4
        /*001c*/ 	.word	0xfffffffc


//--------------------- .text._Z24sequential_tuning_kernelPdiS_ --------------------------
	.section	.text._Z24sequential_tuning_kernelPdiS_,"ax",@progbits
	.align	128
        .global         _Z24sequential_tuning_kernelPdiS_
        .type           _Z24sequential_tuning_kernelPdiS_,@function
        .size           _Z24sequential_tuning_kernelPdiS_,(.L_x_1 - _Z24sequential_tuning_kernelPdiS_)
        .other          _Z24sequential_tuning_kernelPdiS_,@"STO_CUDA_ENTRY STV_DEFAULT"
_Z24sequential_tuning_kernelPdiS_:
.text._Z24sequential_tuning_kernelPdiS_:
[----:B------:R-:W-:Y:S01]  /*0000*/  LDC R1, c[0x0][0x37c] ;  /* 0x0000df00ff017b82 */ /* 0x000fe20000000800 */
[----:B------:R-:W0:Y:S01]  /*0010*/  S2R R0, SR_CTAID.X ;  /* 0x0000000000007919 */ /* 0x000e220000002500 */
[----:B------:R-:W0:Y:S01]  /*0020*/  LDCU UR4, c[0x0][0x360] ;  /* 0x00006c00ff0477ac */ /* 0x000e220008000800 */
[----:B------:R-:W-:Y:S01]  /*0030*/  CS2R R12, SRZ ;  /* 0x00000000000c7805 */ /* 0x000fe2000001ff00 */
[----:B------:R-:W1:Y:S01]  /*0040*/  S2R R2, SR_TID.X ;  /* 0x0000000000027919 */ /* 0x000e620000002100 */
[----:B------:R-:W2:Y:S01]  /*0050*/  LDCU UR5, c[0x0][0x388] ;  /* 0x00007100ff0577ac */ /* 0x000ea20008000800 */
[----:B------:R-:W3:Y:S01]  /*0060*/  LDCU.64 UR6, c[0x0][0x358] ;  /* 0x00006b00ff0677ac */ /* 0x000ee20008000a00 */
[----:B0-----:R-:W-:-:S04]  /*0070*/  IMAD R3, R0, UR4, RZ ;  /* 0x0000000400037c24 */ /* 0x001fc8000f8e02ff */
[----:B-1----:R-:W-:-:S04]  /*0080*/  IMAD R3, R3, 0x2, R2 ;  /* 0x0000000203037824 */ /* 0x002fc800078e0202 */
[C---:B------:R-:W-:Y:S01]  /*0090*/  VIADD R5, R3.reuse, UR4 ;  /* 0x0000000403057c36 */ /* 0x040fe20008000000 */
[----:B--2---:R-:W-:-:S04]  /*00a0*/  ISETP.GE.AND P0, PT, R3, UR5, PT ;  /* 0x0000000503007c0c */ /* 0x004fc8000bf06270 */
[----:B------:R-:W-:-:S09]  /*00b0*/  ISETP.GE.U32.AND P1, PT, R5, UR5, PT ;  /* 0x0000000505007c0c */ /* 0x000fd2000bf26070 */
[----:B------:R-:W0:Y:S08]  /*00c0*/  @!P0 LDC.64 R6, c[0x0][0x380] ;  /* 0x0000e000ff068b82 */ /* 0x000e300000000a00 */
[----:B------:R-:W1:Y:S01]  /*00d0*/  @!P1 LDC.64 R8, c[0x0][0x380] ;  /* 0x0000e000ff089b82 */ /* 0x000e620000000a00 */
[----:B0-----:R-:W-:-:S05]  /*00e0*/  @!P0 IMAD.WIDE R6, R3, 0x8, R6 ;  /* 0x0000000803068825 */ /* 0x001fca00078e0206 */
[----:B---3--:R-:W2:Y:S01]  /*00f0*/  @!P0 LDG.E.64 R12, desc[UR6][R6.64] ;  /* 0x00000006060c8981 */ /* 0x008ea2000c1e1b00 */
[----:B-1----:R-:W-:-:S06]  /*0100*/  @!P1 IMAD.WIDE.U32 R8, R5, 0x8, R8 ;  /* 0x0000000805089825 */ /* 0x002fcc00078e0008 */
[----:B------:R-:W3:Y:S01]  /*0110*/  @!P1 LDG.E.64 R8, desc[UR6][R8.64] ;  /* 0x0000000608089981 */ /* 0x000ee2000c1e1b00 */
[----:B------:R-:W0:Y:S01]  /*0120*/  S2UR UR5, SR_CgaCtaId ;  /* 0x00000000000579c3 */ /* 0x000e220000008800 */
[----:B------:R-:W-:Y:S01]  /*0130*/  CS2R R4, SRZ ;  /* 0x0000000000047805 */ /* 0x000fe2000001ff00 */
[----:B------:R-:W-:Y:S02]  /*0140*/  UMOV UR4, 0x400 ;  /* 0x0000040000047882 */ /* 0x000fe40000000000 */
[----:B0-----:R-:W-:-:S06]  /*0150*/  ULEA UR4, UR5, UR4, 0x18 ;  /* 0x0000000405047291 */ /* 0x001fcc000f8ec0ff */
[----:B------:R-:W-:Y:S01]  /*0160*/  LEA R3, R2, UR4, 0x3 ;  /* 0x0000000402037c11 */ /* 0x000fe2000f8e18ff */
[----:B--2---:R-:W-:-:S04]  /*0170*/  @!P0 IMAD.MOV.U32 R4, RZ, RZ, R12 ;  /* 0x000000ffff048224 */ /* 0x004fc800078e000c */
[----:B------:R-:W-:Y:S01]  /*0180*/  STS.64 [R3], R12 ;  /* 0x0000000c03007388 */ /* 0x000fe20000000a00 */
[----:B------:R-:W-:Y:S01]  /*0190*/  @!P0 IMAD.MOV.U32 R5, RZ, RZ, R13 ;  /* 0x000000ffff058224 */ /* 0x000fe200078e000d */
[----:B------:R-:W-:-:S05]  /*01a0*/  ISETP.GT.U32.AND P0, PT, R2, 0x7f, PT ;  /* 0x0000007f0200780c */ /* 0x000fca0003f04070 */
[----:B---3--:R-:W-:-:S07]  /*01b0*/  @!P1 DADD R4, R8, R4 ;  /* 0x0000000008049229 */ /* 0x008fce0000000004 */
[----:B------:R-:W-:Y:S01]  /*01c0*/  @!P1 STS.64 [R3], R4 ;  /* 0x0000000403009388 */ /* 0x000fe20000000a00 */
[----:B------:R-:W-:Y:S01]  /*01d0*/  BAR.SYNC.DEFER_BLOCKING 0x0 ;  /* 0x0000000000007b1d */ /* 0x000fe20000010000 */
[----:B------:R-:W-:-:S05]  /*01e0*/  ISETP.GT.U32.AND P1, PT, R2, 0x3f, PT ;  /* 0x0000003f0200780c */ /* 0x000fca0003f24070 */
[----:B------:R-:W-:Y:S04]  /*01f0*/  @!P0 LDS.64 R6, [R3+0x400] ;  /* 0x0004000003068984 */ /* 0x000fe80000000a00 */
[----:B------:R-:W0:Y:S02]  /*0200*/  @!P0 LDS.64 R8, [R3] ;  /* 0x0000000003088984 */ /* 0x000e240000000a00 */
[----:B0-----:R-:W-:-:S07]  /*0210*/  @!P0 DADD R6, R6, R8 ;  /* 0x0000000006068229 */ /* 0x001fce0000000008 */
[----:B------:R-:W-:Y:S01]  /*0220*/  @!P0 STS.64 [R3], R6 ;  /* 0x0000000603008388 */ /* 0x000fe20000000a00 */
[----:B------:R-:W-:Y:S01]  /*0230*/  BAR.SYNC.DEFER_BLOCKING 0x0 ;  /* 0x0000000000007b1d */ /* 0x000fe20000010000 */
[----:B------:R-:W-:-:S05]  /*0240*/  ISETP.GT.U32.AND P0, PT, R2, 0x1f, PT ;  /* 0x0000001f0200780c */ /* 0x000fca0003f04070 */
[----:B------:R-:W-:Y:S04]  /*0250*/  @!P1 LDS.64 R8, [R3+0x200] ;  /* 0x0002000003089984 */ /* 0x000fe80000000a00 */
[----:B------:R-:W0:Y:S02]  /*0260*/  @!P1 LDS.64 R10, [R3] ;  /* 0x00000000030a9984 */ /* 0x000e240000000a00 */
[----:B0-----:R-:W-:-:S07]  /*0270*/  @!P1 DADD R8, R8, R10 ;  /* 0x0000000008089229 */ /* 0x001fce000000000a */
[----:B------:R0:W-:Y:S01]  /*0280*/  @!P1 STS.64 [R3], R8 ;  /* 0x0000000803009388 */ /* 0x0001e20000000a00 */
[----:B------:R-:W-:Y:S06]  /*0290*/  BAR.SYNC.DEFER_BLOCKING 0x0 ;  /* 0x0000000000007b1d */ /* 0x000fec0000010000 */
[----:B------:R-:W-:Y:S05]  /*02a0*/  @P0 EXIT ;  /* 0x000000000000094d */ /* 0x000fea0003800000 */
[----:B------:R-:W-:Y:S01]  /*02b0*/  LDS.64 R4, [R3+0x100] ;  /* 0x0001000003047984 */ /* 0x000fe20000000a00 */
[----:B------:R-:W-:-:S03]  /*02c0*/  ISETP.NE.AND P0, PT, R2, RZ, PT ;  /* 0x000000ff0200720c */ /* 0x000fc60003f05270 */
[----:B------:R-:W1:Y:S02]  /*02d0*/  LDS.64 R6, [R3] ;  /* 0x0000000003067984 */ /* 0x000e640000000a00 */
[----:B-1----:R-:W-:-:S07]  /*02e0*/  DADD R4, R4, R6 ;  /* 0x0000000004047229 */ /* 0x002fce0000000006 */
[----:B------:R-:W-:Y:S04]  /*02f0*/  STS.64 [R3], R4 ;  /* 0x0000000403007388 */ /* 0x000fe80000000a00 */
[----:B------:R-:W-:Y:S04]  /*0300*/  LDS.64 R6, [R3+0x80] ;  /* 0x0000800003067984 */ /* 0x000fe80000000a00 */
[----:B0-----:R-:W0:Y:S02]  /*0310*/  LDS.64 R8, [R3] ;  /* 0x0000000003087984 */ /* 0x001e240000000a00 */
[----:B0-----:R-:W-:-:S07]  /*0320*/  DADD R6, R6, R8 ;  /* 0x0000000006067229 */ /* 0x001fce0000000008 */
[----:B------:R-:W-:Y:S04]  /*0330*/  STS.64 [R3], R6 ;  /* 0x0000000603007388 */ /* 0x000fe80000000a00 */
[----:B------:R-:W-:Y:S04]  /*0340*/  LDS.64 R8, [R3+0x40] ;  /* 0x0000400003087984 */ /* 0x000fe80000000a00 */
[----:B------:R-:W0:Y:S02]  /*0350*/  LDS.64 R10, [R3] ;  /* 0x00000000030a7984 */ /* 0x000e240000000a00 */
        /* <DEDUP_REMOVED lines=13> */
[----:B------:R0:W-:Y:S01]  /*0430*/  STS.64 [R3], R6 ;  /* 0x0000000603007388 */ /* 0x0001e20000000a00 */
[----:B------:R-:W-:Y:S05]  /*0440*/  @P0 EXIT ;  /* 0x000000000000094d */ /* 0x000fea0003800000 */
[----:B0-----:R-:W0:Y:S01]  /*0450*/  LDS.64 R2, [UR4] ;  /* 0x00000004ff027984 */ /* 0x001e220008000a00 */
[----:B------:R-:W1:Y:S02]  /*0460*/  LDC.64 R4, c[0x0][0x390] ;  /* 0x0000e400ff047b82 */ /* 0x000e640000000a00 */
[----:B-1----:R-:W-:-:S05]  /*0470*/  IMAD.WIDE.U32 R4, R0, 0x8, R4 ;  /* 0x0000000800047825 */ /* 0x002fca00078e0004 */
[----:B0-----:R-:W-:Y:S01]  /*0480*/  STG.E.64 desc[UR6][R4.64], R2 ;  /* 0x0000000204007986 */ /* 0x001fe2000c101b06 */
[----:B------:R-:W-:Y:S05]  /*0490*/  EXIT ;  /* 0x000000000000794d */ /* 0x000fea0003800000 */
.L_x_0:
[----:B------:R-:W-:-:S00]  /*04a0*/  BRA `(.L_x_0) ;  /* 0xfffffffc00fc7947 */ /* 0x000fc0000383ffff */
[----:B------:R-:W-:-:S00]  /*04b0*/  NOP ;  /* 0x0000000000007918 */ /* 0x000fc00000000000 */
        /* <DEDUP_REMOVED lines=12> */
.L_x_1:


//--------------------- .nv.shared._Z24sequential_tuning_kernelPdiS_ --------------------------
	.section	.nv.shared._Z24sequential_tuning_kernelPdiS_,"aw",@nobits
	.sectionflags	@""
	.align	16
	.zero		1024


//--------------------- .nv.shared.reserved.0     --------------------------
	.section	.nv.shared.reserved.0,"aw",@nobits
	.weak		__nv_reservedSMEM_offset_0_alias
	.size		__nv_reservedSMEM_offset_0_alias, 0, 64
	.other		__nv_reservedSMEM_offset_0_alias,@"STO_CUDA_RESERVED_SHARED STV_DEFAULT"
__nv_reservedSMEM_offset_0_alias:
	.zero		0
	.zero		64


//--------------------- .nv.constant0._Z24sequential_tuning_kernelPdiS_ --------------------------
	.section	.nv.constant0._Z24sequential_tuning_kernelPdiS_,"a",@progbits
	.sectionflags	@""
	.align	4
.nv.constant0._Z24sequential_tuning_kernelPdiS_:
	.zero		920


//--------------------- SYMBOLS --------------------------

	.type		.nv.reservedSmem.offset0,@object
	.size		.nv.reservedSmem.offset0,0x4
	.type		.nv.reservedSmem.cap,@object
	.size		.nv.reservedSmem.cap,0x4
